	.headerflags	@"EF_CUDA_TEXMODE_UNIFIED EF_CUDA_64BIT_ADDRESS EF_CUDA_ACCELERATORS EF_CUDA_SM90 EF_CUDA_VIRTUAL_SM(EF_CUDA_SM90)"
	.elftype	@"ET_EXEC"


//--------------------- .nv.info                  --------------------------
	.section	.nv.info,"",@"SHT_CUDA_INFO"
	.align	4


	//----- nvinfo : EIATTR_REGCOUNT
	.align		4
        /*0000*/ 	.byte	0x04, 0x2f
        /*0002*/ 	.short	(.L_1 - .L_0)
	.align		4
.L_0:
        /*0004*/ 	.word	index@(triton_poi_fused_clamp_sub_30)
        /*0008*/ 	.word	0x0000000a


	//----- nvinfo : EIATTR_MIN_STACK_SIZE
	.align		4
.L_1:
        /*000c*/ 	.byte	0x04, 0x12
        /*000e*/ 	.short	(.L_3 - .L_2)
	.align		4
.L_2:
        /*0010*/ 	.word	index@(triton_poi_fused_clamp_sub_30)
        /*0014*/ 	.word	0x00000000


	//----- nvinfo : EIATTR_FRAME_SIZE
	.align		4
.L_3:
        /*0018*/ 	.byte	0x04, 0x11
        /*001a*/ 	.short	(.L_5 - .L_4)
	.align		4
.L_4:
        /*001c*/ 	.word	index@(triton_poi_fused_clamp_sub_30)
        /*0020*/ 	.word	0x00000000


	//----- nvinfo : EIATTR_MIN_STACK_SIZE
	.align		4
.L_5:
        /*0024*/ 	.byte	0x04, 0x12
        /*0026*/ 	.short	(.L_7 - .L_6)
	.align		4
.L_6:
        /*0028*/ 	.word	index@(triton_poi_fused_clamp_sub_30)
        /*002c*/ 	.word	0x00000000
.L_7:


//--------------------- .nv.info.triton_poi_fused_clamp_sub_30 --------------------------
	.section	.nv.info.triton_poi_fused_clamp_sub_30,"",@"SHT_CUDA_INFO"
	.sectionflags	@""
	.align	4


	//----- nvinfo : EIATTR_CUDA_API_VERSION
	.align		4
        /*0000*/ 	.byte	0x04, 0x37
        /*0002*/ 	.short	(.L_9 - .L_8)
.L_8:
        /*0004*/ 	.word	0x0000007c


	//----- nvinfo : EIATTR_KPARAM_INFO
	.align		4
.L_9:
        /*0008*/ 	.byte	0x04, 0x17
        /*000a*/ 	.short	(.L_11 - .L_10)
.L_10:
        /*000c*/ 	.word	0x00000000
        /*0010*/ 	.short	0x0001
        /*0012*/ 	.short	0x0008
        /*0014*/ 	.byte	0x00, 0xf0, 0x11, 0x00


	//----- nvinfo : EIATTR_KPARAM_INFO
	.align		4
.L_11:
        /*0018*/ 	.byte	0x04, 0x17
        /*001a*/ 	.short	(.L_13 - .L_12)
.L_12:
        /*001c*/ 	.word	0x00000000
        /*0020*/ 	.short	0x0000
        /*0022*/ 	.short	0x0000
        /*0024*/ 	.byte	0x00, 0xf4, 0x21, 0x00


	//----- nvinfo : EIATTR_SPARSE_MMA_MASK
	.align		4
.L_13:
        /*0028*/ 	.byte	0x03, 0x50
        /*002a*/ 	.short	0x0000


	//----- nvinfo : EIATTR_MAXREG_COUNT
	.align		4
        /*002c*/ 	.byte	0x03, 0x1b
        /*002e*/ 	.short	0x00ff


	//----- nvinfo : EIATTR_EXIT_INSTR_OFFSETS
	.align		4
        /*0030*/ 	.byte	0x04, 0x1c
        /*0032*/ 	.short	(.L_15 - .L_14)


	//   ....[0]....
.L_14:
        /*0034*/ 	.word	0x00000100


	//   ....[1]....
        /*0038*/ 	.word	0x00000130


	//----- nvinfo : EIATTR_REQNTID
	.align		4
.L_15:
        /*003c*/ 	.byte	0x04, 0x10
        /*003e*/ 	.short	(.L_17 - .L_16)
.L_16:
        /*0040*/ 	.word	0x00000080
        /*0044*/ 	.word	0x00000001
        /*0048*/ 	.word	0x00000001


	//----- nvinfo : EIATTR_CBANK_PARAM_SIZE
	.align		4
.L_17:
        /*004c*/ 	.byte	0x03, 0x19
        /*004e*/ 	.short	0x000c


	//----- nvinfo : EIATTR_PARAM_CBANK
	.align		4
        /*0050*/ 	.byte	0x04, 0x0a
        /*0052*/ 	.short	(.L_19 - .L_18)
	.align		4
.L_18:
        /*0054*/ 	.word	index@(.nv.constant0.triton_poi_fused_clamp_sub_30)
        /*0058*/ 	.short	0x0210
        /*005a*/ 	.short	0x000c


	//----- nvinfo : EIATTR_SW_WAR
	.align		4
.L_19:
        /*005c*/ 	.byte	0x04, 0x36
        /*005e*/ 	.short	(.L_21 - .L_20)
.L_20:
        /*0060*/ 	.word	0x00000008
.L_21:


//--------------------- .nv.callgraph             --------------------------
	.section	.nv.callgraph,"",@"SHT_CUDA_CALLGRAPH"
	.align	4
	.sectionentsize	8
	.align		4
        /*0000*/ 	.word	0x00000000
	.align		4
        /*0004*/ 	.word	0xffffffff
	.align		4
        /*0008*/ 	.word	0x00000000
	.align		4
        /*000c*/ 	.word	0xfffffffe
	.align		4
        /*0010*/ 	.word	0x00000000
	.align		4
        /*0014*/ 	.word	0xfffffffd
	.align		4
        /*0018*/ 	.word	0x00000000
	.align		4
        /*001c*/ 	.word	0xfffffffc


//--------------------- .text.triton_poi_fused_clamp_sub_30 --------------------------
	.section	.text.triton_poi_fused_clamp_sub_30,"ax",@progbits
	.align	128
        .global         triton_poi_fused_clamp_sub_30
        .type           triton_poi_fused_clamp_sub_30,@function
        .size           triton_poi_fused_clamp_sub_30,(.L_x_1 - triton_poi_fused_clamp_sub_30)
        .other          triton_poi_fused_clamp_sub_30,@"STO_CUDA_ENTRY STV_DEFAULT"
triton_poi_fused_clamp_sub_30:
.text.triton_poi_fused_clamp_sub_30:
[----:B------:R-:W0:Y:S02]  /*0000*/  LDC R1, c[0x0][0x28] ;  /* 0x00000a00ff017b82 */ /* 0x000e240000000800 */
[----:B------:R-:W1:Y:S01]  /*0010*/  S2R R0, SR_TID.X ;  /* 0x0000000000007919 */ /* 0x000e620000002100 */
[----:B------:R-:W-:Y:S01]  /*0020*/  HFMA2.MMA R3, -RZ, RZ, 1.4765625, 0.000659942626953125 ;  /* 0x3de81168ff037435 */ /* 0x000fe200000001ff */
[----:B------:R-:W2:Y:S01]  /*0030*/  S2R R5, SR_CTAID.X ;  /* 0x0000000000057919 */ /* 0x000ea20000002500 */
[----:B-1----:R-:W-:-:S05]  /*0040*/  LOP3.LUT R0, R0, 0x7f, RZ, 0xc0, !PT ;  /* 0x0000007f00007812 */ /* 0x002fca00078ec0ff */
[----:B--2---:R-:W-:-:S05]  /*0050*/  IMAD R5, R5, 0x80, R0 ;  /* 0x0000008005057824 */ /* 0x004fca00078e0200 */
[----:B------:R-:W-:Y:S02]  /*0060*/  I2FP.F32.S32 R0, R5 ;  /* 0x0000000500007245 */ /* 0x000fe40000201400 */
[----:B------:R-:W-:-:S03]  /*0070*/  ISETP.GE.AND P0, PT, R5, 0x161, PT ;  /* 0x000001610500780c */ /* 0x000fc60003f06270 */
[----:B------:R-:W-:-:S04]  /*0080*/  FADD R0, R0, 0.5 ;  /* 0x3f00000000007421 */ /* 0x000fc80000000000 */
[----:B------:R-:W-:Y:S02]  /*0090*/  FFMA R0, R0, R3, -0.5 ;  /* 0xbf00000000007423 */ /* 0x000fe40000000003 */
[----:B------:R-:W1:Y:S03]  /*00a0*/  LDC.64 R2, c[0x0][0x210] ;  /* 0x00008400ff027b82 */ /* 0x000e660000000a00 */
[----:B------:R-:W-:-:S04]  /*00b0*/  FMNMX R0, RZ, R0, !PT ;  /* 0x00000000ff007209 */ /* 0x000fc80007800000 */
[----:B------:R-:W2:Y:S02]  /*00c0*/  F2I.TRUNC.NTZ R4, R0 ;  /* 0x0000000000047305 */ /* 0x000ea4000020f100 */
[----:B--2---:R-:W-:Y:S01]  /*00d0*/  I2FP.F32.S32 R7, R4 ;  /* 0x0000000400077245 */ /* 0x004fe20000201400 */
[----:B-1----:R-:W-:-:S04]  /*00e0*/  IMAD.WIDE R2, R5, 0x4, R2 ;  /* 0x0000000405027825 */ /* 0x002fc800078e0202 */
[----:B------:R-:W-:Y:S01]  /*00f0*/  FADD.SAT R7, R0, -R7 ;  /* 0x8000000700077221 */ /* 0x000fe20000002000 */
[----:B------:R-:W-:Y:S06]  /*0100*/  @P0 EXIT ;  /* 0x000000000000094d */ /* 0x000fec0003800000 */
[----:B------:R-:W-:Y:S02]  /*0110*/  ULDC.64 UR4, c[0x0][0x208] ;  /* 0x0000820000047ab9 */ /* 0x000fe40000000a00 */
[----:B------:R-:W-:Y:S01]  /*0120*/  STG.E desc[UR4][R2.64], R7 ;  /* 0x0000000702007986 */ /* 0x000fe2000c101904 */
[----:B------:R-:W-:Y:S05]  /*0130*/  EXIT ;  /* 0x000000000000794d */ /* 0x000fea0003800000 */
.L_x_0:
[----:B------:R-:W-:-:S00]  /*0140*/  BRA `(.L_x_0) ;  /* 0xfffffffc00fc7947 */ /* 0x000fc0000383ffff */
[----:B------:R-:W-:-:S00]  /*0150*/  NOP ;  /* 0x0000000000007918 */ /* 0x000fc00000000000 */
        /* <DEDUP_REMOVED lines=10> */
.L_x_1:


//--------------------- .nv.constant0.triton_poi_fused_clamp_sub_30 --------------------------
	.section	.nv.constant0.triton_poi_fused_clamp_sub_30,"a",@progbits
	.sectionflags	@""
	.align	4
.nv.constant0.triton_poi_fused_clamp_sub_30:
	.zero		540
